//
// Generated by NVIDIA NVVM Compiler
//
// Compiler Build ID: CL-36424714
// Cuda compilation tools, release 13.0, V13.0.88
// Based on NVVM 20.0.0
//

.version 9.0
.target sm_100
.address_size 64

	// .globl	_Z21PartialVarianceGPUAuxPdS_S_mm

.visible .entry _Z21PartialVarianceGPUAuxPdS_S_mm(
	.param .u64 .ptr .align 1 _Z21PartialVarianceGPUAuxPdS_S_mm_param_0,
	.param .u64 .ptr .align 1 _Z21PartialVarianceGPUAuxPdS_S_mm_param_1,
	.param .u64 .ptr .align 1 _Z21PartialVarianceGPUAuxPdS_S_mm_param_2,
	.param .u64 _Z21PartialVarianceGPUAuxPdS_S_mm_param_3,
	.param .u64 _Z21PartialVarianceGPUAuxPdS_S_mm_param_4
)
{
	.reg .pred 	%p<10>;
	.reg .b32 	%r<5>;
	.reg .b64 	%rd<55>;
	.reg .b64 	%fd<130>;

	ld.param.u64 	%rd30, [_Z21PartialVarianceGPUAuxPdS_S_mm_param_0];
	ld.param.u64 	%rd28, [_Z21PartialVarianceGPUAuxPdS_S_mm_param_1];
	ld.param.u64 	%rd29, [_Z21PartialVarianceGPUAuxPdS_S_mm_param_2];
	ld.param.u64 	%rd31, [_Z21PartialVarianceGPUAuxPdS_S_mm_param_3];
	ld.param.u64 	%rd32, [_Z21PartialVarianceGPUAuxPdS_S_mm_param_4];
	cvta.to.global.u64 	%rd1, %rd30;
	mov.u32 	%r1, %ctaid.x;
	mov.u32 	%r2, %ntid.x;
	mov.u32 	%r3, %tid.x;
	mad.lo.s32 	%r4, %r1, %r2, %r3;
	cvt.u64.u32 	%rd2, %r4;
	mul.lo.s64 	%rd50, %rd32, %rd2;
	add.s64 	%rd33, %rd50, %rd32;
	min.u64 	%rd4, %rd33, %rd31;
	setp.ge.u64 	%p1, %rd50, %rd4;
	mov.f64 	%fd128, 0d0000000000000000;
	mov.f64 	%fd129, %fd128;
	@%p1 bra 	$L__BB0_13;
	sub.s64 	%rd5, %rd4, %rd50;
	and.b64  	%rd6, %rd5, 15;
	sub.s64 	%rd34, %rd50, %rd4;
	setp.gt.u64 	%p2, %rd34, -16;
	mov.f64 	%fd129, 0d0000000000000000;
	mov.f64 	%fd128, %fd129;
	@%p2 bra 	$L__BB0_4;
	and.b64  	%rd48, %rd5, -16;
	shl.b64 	%rd35, %rd50, 3;
	add.s64 	%rd36, %rd35, %rd1;
	add.s64 	%rd47, %rd36, 64;
	mov.f64 	%fd129, 0d0000000000000000;
$L__BB0_3:
	.pragma "nounroll";
	ld.global.f64 	%fd31, [%rd47+-64];
	add.f64 	%fd32, %fd128, %fd31;
	fma.rn.f64 	%fd33, %fd31, %fd31, %fd129;
	ld.global.f64 	%fd34, [%rd47+-56];
	add.f64 	%fd35, %fd32, %fd34;
	fma.rn.f64 	%fd36, %fd34, %fd34, %fd33;
	ld.global.f64 	%fd37, [%rd47+-48];
	add.f64 	%fd38, %fd35, %fd37;
	fma.rn.f64 	%fd39, %fd37, %fd37, %fd36;
	ld.global.f64 	%fd40, [%rd47+-40];
	add.f64 	%fd41, %fd38, %fd40;
	fma.rn.f64 	%fd42, %fd40, %fd40, %fd39;
	ld.global.f64 	%fd43, [%rd47+-32];
	add.f64 	%fd44, %fd41, %fd43;
	fma.rn.f64 	%fd45, %fd43, %fd43, %fd42;
	ld.global.f64 	%fd46, [%rd47+-24];
	add.f64 	%fd47, %fd44, %fd46;
	fma.rn.f64 	%fd48, %fd46, %fd46, %fd45;
	ld.global.f64 	%fd49, [%rd47+-16];
	add.f64 	%fd50, %fd47, %fd49;
	fma.rn.f64 	%fd51, %fd49, %fd49, %fd48;
	ld.global.f64 	%fd52, [%rd47+-8];
	add.f64 	%fd53, %fd50, %fd52;
	fma.rn.f64 	%fd54, %fd52, %fd52, %fd51;
	ld.global.f64 	%fd55, [%rd47];
	add.f64 	%fd56, %fd53, %fd55;
	fma.rn.f64 	%fd57, %fd55, %fd55, %fd54;
	ld.global.f64 	%fd58, [%rd47+8];
	add.f64 	%fd59, %fd56, %fd58;
	fma.rn.f64 	%fd60, %fd58, %fd58, %fd57;
	ld.global.f64 	%fd61, [%rd47+16];
	add.f64 	%fd62, %fd59, %fd61;
	fma.rn.f64 	%fd63, %fd61, %fd61, %fd60;
	ld.global.f64 	%fd64, [%rd47+24];
	add.f64 	%fd65, %fd62, %fd64;
	fma.rn.f64 	%fd66, %fd64, %fd64, %fd63;
	ld.global.f64 	%fd67, [%rd47+32];
	add.f64 	%fd68, %fd65, %fd67;
	fma.rn.f64 	%fd69, %fd67, %fd67, %fd66;
	ld.global.f64 	%fd70, [%rd47+40];
	add.f64 	%fd71, %fd68, %fd70;
	fma.rn.f64 	%fd72, %fd70, %fd70, %fd69;
	ld.global.f64 	%fd73, [%rd47+48];
	add.f64 	%fd74, %fd71, %fd73;
	fma.rn.f64 	%fd75, %fd73, %fd73, %fd72;
	ld.global.f64 	%fd76, [%rd47+56];
	add.f64 	%fd128, %fd74, %fd76;
	fma.rn.f64 	%fd129, %fd76, %fd76, %fd75;
	add.s64 	%rd50, %rd50, 16;
	add.s64 	%rd48, %rd48, -16;
	add.s64 	%rd47, %rd47, 128;
	setp.ne.s64 	%p3, %rd48, 0;
	@%p3 bra 	$L__BB0_3;
$L__BB0_4:
	setp.eq.s64 	%p4, %rd6, 0;
	@%p4 bra 	$L__BB0_13;
	and.b64  	%rd16, %rd5, 7;
	setp.lt.u64 	%p5, %rd6, 8;
	@%p5 bra 	$L__BB0_7;
	shl.b64 	%rd37, %rd50, 3;
	add.s64 	%rd38, %rd1, %rd37;
	ld.global.f64 	%fd78, [%rd38];
	add.f64 	%fd79, %fd128, %fd78;
	fma.rn.f64 	%fd80, %fd78, %fd78, %fd129;
	ld.global.f64 	%fd81, [%rd38+8];
	add.f64 	%fd82, %fd79, %fd81;
	fma.rn.f64 	%fd83, %fd81, %fd81, %fd80;
	ld.global.f64 	%fd84, [%rd38+16];
	add.f64 	%fd85, %fd82, %fd84;
	fma.rn.f64 	%fd86, %fd84, %fd84, %fd83;
	ld.global.f64 	%fd87, [%rd38+24];
	add.f64 	%fd88, %fd85, %fd87;
	fma.rn.f64 	%fd89, %fd87, %fd87, %fd86;
	ld.global.f64 	%fd90, [%rd38+32];
	add.f64 	%fd91, %fd88, %fd90;
	fma.rn.f64 	%fd92, %fd90, %fd90, %fd89;
	ld.global.f64 	%fd93, [%rd38+40];
	add.f64 	%fd94, %fd91, %fd93;
	fma.rn.f64 	%fd95, %fd93, %fd93, %fd92;
	ld.global.f64 	%fd96, [%rd38+48];
	add.f64 	%fd97, %fd94, %fd96;
	fma.rn.f64 	%fd98, %fd96, %fd96, %fd95;
	ld.global.f64 	%fd99, [%rd38+56];
	add.f64 	%fd128, %fd97, %fd99;
	fma.rn.f64 	%fd129, %fd99, %fd99, %fd98;
	add.s64 	%rd50, %rd50, 8;
$L__BB0_7:
	setp.eq.s64 	%p6, %rd16, 0;
	@%p6 bra 	$L__BB0_13;
	and.b64  	%rd19, %rd5, 3;
	setp.lt.u64 	%p7, %rd16, 4;
	@%p7 bra 	$L__BB0_10;
	shl.b64 	%rd39, %rd50, 3;
	add.s64 	%rd40, %rd1, %rd39;
	ld.global.f64 	%fd101, [%rd40];
	add.f64 	%fd102, %fd128, %fd101;
	fma.rn.f64 	%fd103, %fd101, %fd101, %fd129;
	ld.global.f64 	%fd104, [%rd40+8];
	add.f64 	%fd105, %fd102, %fd104;
	fma.rn.f64 	%fd106, %fd104, %fd104, %fd103;
	ld.global.f64 	%fd107, [%rd40+16];
	add.f64 	%fd108, %fd105, %fd107;
	fma.rn.f64 	%fd109, %fd107, %fd107, %fd106;
	ld.global.f64 	%fd110, [%rd40+24];
	add.f64 	%fd128, %fd108, %fd110;
	fma.rn.f64 	%fd129, %fd110, %fd110, %fd109;
	add.s64 	%rd50, %rd50, 4;
$L__BB0_10:
	setp.eq.s64 	%p8, %rd19, 0;
	@%p8 bra 	$L__BB0_13;
	shl.b64 	%rd41, %rd50, 3;
	add.s64 	%rd54, %rd1, %rd41;
	neg.s64 	%rd53, %rd19;
$L__BB0_12:
	.pragma "nounroll";
	ld.global.f64 	%fd111, [%rd54];
	add.f64 	%fd128, %fd128, %fd111;
	fma.rn.f64 	%fd129, %fd111, %fd111, %fd129;
	add.s64 	%rd54, %rd54, 8;
	add.s64 	%rd53, %rd53, 1;
	setp.ne.s64 	%p9, %rd53, 0;
	@%p9 bra 	$L__BB0_12;
$L__BB0_13:
	cvta.to.global.u64 	%rd42, %rd28;
	cvta.to.global.u64 	%rd43, %rd29;
	shl.b64 	%rd44, %rd2, 3;
	add.s64 	%rd45, %rd42, %rd44;
	st.global.f64 	[%rd45], %fd128;
	add.s64 	%rd46, %rd43, %rd44;
	st.global.f64 	[%rd46], %fd129;
	ret;

}


// ===== COMPILED SASS (sm_100) =====

	.target	sm_100

	.elftype	@"ET_EXEC"


//--------------------- .note.nv.tkinfo           --------------------------
	.section	.note.nv.tkinfo,"",@"SHT_NOTE"
	.sectionflags	@"SHF_NOTE_NV_TKINFO"
	.tkinfo
        /*0018*/ 	.word	0x00000002
        /*0030*/ 	.string	""
        /*0030*/ 	.string	"ptxas"
        /*0030*/ 	.string	"Cuda compilation tools, release 13.0, V13.0.88"
        /*0030*/ 	.string	"Build cuda_13.0.r13.0/compiler.36424714_0"
        /*0030*/ 	.string	"-arch sm_100 -m 64 "



//--------------------- .note.nv.cuinfo           --------------------------
	.section	.note.nv.cuinfo,"",@"SHT_NOTE"
	.sectionflags	@"SHF_NOTE_NV_CUINFO"
        /*0018*/ 	.short	0x0002
        /*001a*/ 	.short	0x0064
        /*001c*/ 	.short	0x0082
	.zero		2


//--------------------- .nv.info                  --------------------------
	.section	.nv.info,"",@"SHT_CUDA_INFO"
	.align	4


	//----- nvinfo : EIATTR_REGCOUNT
	.align		4
        /*0000*/ 	.byte	0x04, 0x2f
        /*0002*/ 	.short	(.L_1 - .L_0)
	.align		4
.L_0:
        /*0004*/ 	.word	index@(_Z21PartialVarianceGPUAuxPdS_S_mm)
        /*0008*/ 	.word	0x00000020


	//----- nvinfo : EIATTR_FRAME_SIZE
	.align		4
.L_1:
        /*000c*/ 	.byte	0x04, 0x11
        /*000e*/ 	.short	(.L_3 - .L_2)
	.align		4
.L_2:
        /*0010*/ 	.word	index@(_Z21PartialVarianceGPUAuxPdS_S_mm)
        /*0014*/ 	.word	0x00000000


	//----- nvinfo : EIATTR_MIN_STACK_SIZE
	.align		4
.L_3:
        /*0018*/ 	.byte	0x04, 0x12
        /*001a*/ 	.short	(.L_5 - .L_4)
	.align		4
.L_4:
        /*001c*/ 	.word	index@(_Z21PartialVarianceGPUAuxPdS_S_mm)
        /*0020*/ 	.word	0x00000000
.L_5:


//--------------------- .nv.compat                --------------------------
	.section	.nv.compat,"",@"SHT_CUDA_COMPAT_INFO"
	.align	4
        /*0000*/ 	.byte	0x02, 0x09, 0x00, 0x00, 0x02, 0x02, 0x01, 0x00, 0x02, 0x05, 0x05, 0x00, 0x03, 0x07, 0x01, 0x01
        /*0010*/ 	.byte	0x02, 0x03, 0x00, 0x00, 0x02, 0x06, 0x01, 0x00, 0x04, 0x0b, 0x08, 0x00, 0x01, 0x00, 0x00, 0x00
        /*0020*/ 	.byte	0x00, 0x00, 0x00, 0x00


//--------------------- .nv.info._Z21PartialVarianceGPUAuxPdS_S_mm --------------------------
	.section	.nv.info._Z21PartialVarianceGPUAuxPdS_S_mm,"",@"SHT_CUDA_INFO"
	.sectionflags	@""
	.align	4


	//----- nvinfo : EIATTR_CUDA_API_VERSION
	.align		4
        /*0000*/ 	.byte	0x04, 0x37
        /*0002*/ 	.short	(.L_7 - .L_6)
.L_6:
        /*0004*/ 	.word	0x00000082


	//----- nvinfo : EIATTR_KPARAM_INFO
	.align		4
.L_7:
        /*0008*/ 	.byte	0x04, 0x17
        /*000a*/ 	.short	(.L_9 - .L_8)
.L_8:
        /*000c*/ 	.word	0x00000000
        /*0010*/ 	.short	0x0004
        /*0012*/ 	.short	0x0020
        /*0014*/ 	.byte	0x00, 0xf0, 0x21, 0x00


	//----- nvinfo : EIATTR_KPARAM_INFO
	.align		4
.L_9:
        /*0018*/ 	.byte	0x04, 0x17
        /*001a*/ 	.short	(.L_11 - .L_10)
.L_10:
        /*001c*/ 	.word	0x00000000
        /*0020*/ 	.short	0x0003
        /*0022*/ 	.short	0x0018
        /*0024*/ 	.byte	0x00, 0xf0, 0x21, 0x00


	//----- nvinfo : EIATTR_KPARAM_INFO
	.align		4
.L_11:
        /*0028*/ 	.byte	0x04, 0x17
        /*002a*/ 	.short	(.L_13 - .L_12)
.L_12:
        /*002c*/ 	.word	0x00000000
        /*0030*/ 	.short	0x0002
        /*0032*/ 	.short	0x0010
        /*0034*/ 	.byte	0x00, 0xf5, 0x21, 0x00


	//----- nvinfo : EIATTR_KPARAM_INFO
	.align		4
.L_13:
        /*0038*/ 	.byte	0x04, 0x17
        /*003a*/ 	.short	(.L_15 - .L_14)
.L_14:
        /*003c*/ 	.word	0x00000000
        /*0040*/ 	.short	0x0001
        /*0042*/ 	.short	0x0008
        /*0044*/ 	.byte	0x00, 0xf5, 0x21, 0x00


	//----- nvinfo : EIATTR_KPARAM_INFO
	.align		4
.L_15:
        /*0048*/ 	.byte	0x04, 0x17
        /*004a*/ 	.short	(.L_17 - .L_16)
.L_16:
        /*004c*/ 	.word	0x00000000
        /*0050*/ 	.short	0x0000
        /*0052*/ 	.short	0x0000
        /*0054*/ 	.byte	0x00, 0xf5, 0x21, 0x00


	//----- nvinfo : EIATTR_SPARSE_MMA_MASK
	.align		4
.L_17:
        /*0058*/ 	.byte	0x03, 0x50
        /*005a*/ 	.short	0x0000


	//----- nvinfo : EIATTR_MAXREG_COUNT
	.align		4
        /*005c*/ 	.byte	0x03, 0x1b
        /*005e*/ 	.short	0x00ff


	//----- nvinfo : EIATTR_MERCURY_ISA_VERSION
	.align		4
        /*0060*/ 	.byte	0x03, 0x5f
        /*0062*/ 	.short	0x0101


	//----- nvinfo : EIATTR_VRC_CTA_INIT_COUNT
	.align		4
        /*0064*/ 	.byte	0x02, 0x4a
	.zero		1
	.zero		1


	//----- nvinfo : EIATTR_EXIT_INSTR_OFFSETS
	.align		4
        /*0068*/ 	.byte	0x04, 0x1c
        /*006a*/ 	.short	(.L_19 - .L_18)


	//   ....[0]....
.L_18:
        /*006c*/ 	.word	0x00000c00


	//----- nvinfo : EIATTR_CRS_STACK_SIZE
	.align		4
.L_19:
        /*0070*/ 	.byte	0x04, 0x1e
        /*0072*/ 	.short	(.L_21 - .L_20)
.L_20:
        /*0074*/ 	.word	0x00000000


	//----- nvinfo : EIATTR_CBANK_PARAM_SIZE
	.align		4
.L_21:
        /*0078*/ 	.byte	0x03, 0x19
        /*007a*/ 	.short	0x0028


	//----- nvinfo : EIATTR_PARAM_CBANK
	.align		4
        /*007c*/ 	.byte	0x04, 0x0a
        /*007e*/ 	.short	(.L_23 - .L_22)
	.align		4
.L_22:
        /*0080*/ 	.word	index@(.nv.constant0._Z21PartialVarianceGPUAuxPdS_S_mm)
        /*0084*/ 	.short	0x0380
        /*0086*/ 	.short	0x0028


	//----- nvinfo : EIATTR_SW_WAR
	.align		4
.L_23:
        /*0088*/ 	.byte	0x04, 0x36
        /*008a*/ 	.short	(.L_25 - .L_24)
.L_24:
        /*008c*/ 	.word	0x00000008
.L_25:


//--------------------- .nv.callgraph             --------------------------
	.section	.nv.callgraph,"",@"SHT_CUDA_CALLGRAPH"
	.align	4
	.sectionentsize	8
	.align		4
        /*0000*/ 	.word	0x00000000
	.align		4
        /*0004*/ 	.word	0xffffffff
	.align		4
        /*0008*/ 	.word	0x00000000
	.align		4
        /*000c*/ 	.word	0xfffffffe
	.align		4
        /*0010*/ 	.word	0x00000000
	.align		4
        /*0014*/ 	.word	0xfffffffd
	.align		4
        /*0018*/ 	.word	0x00000000
	.align		4
        /*001c*/ 	.word	0xfffffffc


//--------------------- .text._Z21PartialVarianceGPUAuxPdS_S_mm --------------------------
	.section	.text._Z21PartialVarianceGPUAuxPdS_S_mm,"ax",@progbits
	.align	128
        .global         _Z21PartialVarianceGPUAuxPdS_S_mm
        .type           _Z21PartialVarianceGPUAuxPdS_S_mm,@function
        .size           _Z21PartialVarianceGPUAuxPdS_S_mm,(.L_x_9 - _Z21PartialVarianceGPUAuxPdS_S_mm)
        .other          _Z21PartialVarianceGPUAuxPdS_S_mm,@"STO_CUDA_ENTRY STV_DEFAULT"
_Z21PartialVarianceGPUAuxPdS_S_mm:
.text._Z21PartialVarianceGPUAuxPdS_S_mm:
[----:B------:R-:W-:Y:S01]  /*0000*/  LDC R1, c[0x0][0x37c] ;  /* 0x0000df00ff017b82 */ /* 0x000fe20000000800 */
[----:B------:R-:W0:Y:S07]  /*0010*/  S2R R3, SR_TID.X ;  /* 0x0000000000037919 */ /* 0x000e2e0000002100 */
[----:B------:R-:W0:Y:S01]  /*0020*/  S2UR UR4, SR_CTAID.X ;  /* 0x00000000000479c3 */ /* 0x000e220000002500 */
[----:B------:R-:W1:Y:S01]  /*0030*/  LDCU.64 UR6, c[0x0][0x3a0] ;  /* 0x00007400ff0677ac */ /* 0x000e620008000a00 */
[----:B------:R-:W-:Y:S01]  /*0040*/  BSSY.RECONVERGENT B0, `(.L_x_0) ;  /* 0x00000b1000007945 */ /* 0x000fe20003800200 */
[----:B------:R-:W-:-:S02]  /*0050*/  CS2R R22, SRZ ;  /* 0x0000000000167805 */ /* 0x000fc4000001ff00 */
[----:B------:R-:W-:Y:S01]  /*0060*/  CS2R R12, SRZ ;  /* 0x00000000000c7805 */ /* 0x000fe2000001ff00 */
[----:B------:R-:W2:Y:S02]  /*0070*/  LDCU.64 UR8, c[0x0][0x398] ;  /* 0x00007300ff0877ac */ /* 0x000ea40008000a00 */
[----:B------:R-:W0:Y:S02]  /*0080*/  LDC R0, c[0x0][0x360] ;  /* 0x0000d800ff007b82 */ /* 0x000e240000000800 */
[----:B0-----:R-:W-:Y:S01]  /*0090*/  IMAD R0, R0, UR4, R3 ;  /* 0x0000000400007c24 */ /* 0x001fe2000f8e0203 */
[----:B------:R-:W0:Y:S03]  /*00a0*/  LDCU.64 UR4, c[0x0][0x358] ;  /* 0x00006b00ff0477ac */ /* 0x000e260008000a00 */
[----:B-1----:R-:W-:-:S04]  /*00b0*/  IMAD.WIDE.U32 R2, R0, UR6, RZ ;  /* 0x0000000600027c25 */ /* 0x002fc8000f8e00ff */
[----:B------:R-:W-:Y:S01]  /*00c0*/  IMAD R6, R0, UR7, R3 ;  /* 0x0000000700067c24 */ /* 0x000fe2000f8e0203 */
[----:B------:R-:W-:-:S04]  /*00d0*/  IADD3 R4, P0, PT, R2, UR6, RZ ;  /* 0x0000000602047c10 */ /* 0x000fc8000ff1e0ff */
[----:B------:R-:W-:Y:S02]  /*00e0*/  IADD3.X R7, PT, PT, R6, UR7, RZ, P0, !PT ;  /* 0x0000000706077c10 */ /* 0x000fe400087fe4ff */
[----:B--2---:R-:W-:-:S04]  /*00f0*/  ISETP.LT.U32.AND P0, PT, R4, UR8, PT ;  /* 0x0000000804007c0c */ /* 0x004fc8000bf01070 */
[----:B------:R-:W-:-:S04]  /*0100*/  ISETP.LT.U32.AND.EX P0, PT, R7, UR9, PT, P0 ;  /* 0x0000000907007c0c */ /* 0x000fc8000bf01100 */
[----:B------:R-:W-:Y:S02]  /*0110*/  SEL R4, R4, UR8, P0 ;  /* 0x0000000804047c07 */ /* 0x000fe40008000000 */
[----:B------:R-:W-:Y:S02]  /*0120*/  SEL R7, R7, UR9, P0 ;  /* 0x0000000907077c07 */ /* 0x000fe40008000000 */
[----:B------:R-:W-:-:S04]  /*0130*/  ISETP.GE.U32.AND P0, PT, R2, R4, PT ;  /* 0x000000040200720c */ /* 0x000fc80003f06070 */
[----:B------:R-:W-:-:S13]  /*0140*/  ISETP.GE.U32.AND.EX P0, PT, R6, R7, PT, P0 ;  /* 0x000000070600720c */ /* 0x000fda0003f06100 */
[----:B0-----:R-:W-:Y:S05]  /*0150*/  @P0 BRA `(.L_x_1) ;  /* 0x00000008007c0947 */ /* 0x001fea0003800000 */
[----:B------:R-:W-:Y:S01]  /*0160*/  IMAD.MOV.U32 R25, RZ, RZ, R2 ;  /* 0x000000ffff197224 */ /* 0x000fe200078e0002 */
[----:B------:R-:W-:Y:S01]  /*0170*/  BSSY.RECONVERGENT B1, `(.L_x_2) ;  /* 0x000004e000017945 */ /* 0x000fe20003800200 */
[----:B------:R-:W-:Y:S02]  /*0180*/  CS2R R12, SRZ ;  /* 0x00000000000c7805 */ /* 0x000fe4000001ff00 */
[----:B------:R-:W-:Y:S02]  /*0190*/  CS2R R22, SRZ ;  /* 0x0000000000167805 */ /* 0x000fe4000001ff00 */
[CC--:B------:R-:W-:Y:S02]  /*01a0*/  IADD3 R3, P2, PT, -R25.reuse, R4.reuse, RZ ;  /* 0x0000000419037210 */ /* 0x0c0fe40007f5e1ff */
[----:B------:R-:W-:Y:S01]  /*01b0*/  IADD3 R2, P0, PT, R25, -R4, RZ ;  /* 0x8000000419027210 */ /* 0x000fe20007f1e0ff */
[----:B------:R-:W-:Y:S01]  /*01c0*/  IMAD.MOV.U32 R4, RZ, RZ, R6 ;  /* 0x000000ffff047224 */ /* 0x000fe200078e0006 */
[----:B------:R-:W-:-:S02]  /*01d0*/  LOP3.LUT R5, R3, 0xf, RZ, 0xc0, !PT ;  /* 0x0000000f03057812 */ /* 0x000fc400078ec0ff */
[----:B------:R-:W-:Y:S01]  /*01e0*/  ISETP.GT.U32.AND P1, PT, R2, -0x10, PT ;  /* 0xfffffff00200780c */ /* 0x000fe20003f24070 */
[----:B------:R-:W-:Y:S01]  /*01f0*/  IMAD.X R2, R4, 0x1, ~R7, P0 ;  /* 0x0000000104027824 */ /* 0x000fe200000e0e07 */
[----:B------:R-:W-:-:S04]  /*0200*/  ISETP.NE.U32.AND P0, PT, R5, RZ, PT ;  /* 0x000000ff0500720c */ /* 0x000fc80003f05070 */
[----:B------:R-:W-:Y:S01]  /*0210*/  ISETP.GT.U32.AND.EX P1, PT, R2, -0x1, PT, P1 ;  /* 0xffffffff0200780c */ /* 0x000fe20003f24110 */
[----:B------:R-:W-:Y:S01]  /*0220*/  IMAD.X R2, R7, 0x1, ~R4, P2 ;  /* 0x0000000107027824 */ /* 0x000fe200010e0e04 */
[----:B------:R-:W-:-:S11]  /*0230*/  ISETP.NE.AND.EX P0, PT, RZ, RZ, PT, P0 ;  /* 0x000000ffff00720c */ /* 0x000fd60003f05300 */
[----:B------:R-:W-:Y:S05]  /*0240*/  @P1 BRA `(.L_x_3) ;  /* 0x0000000400001947 */ /* 0x000fea0003800000 */
[----:B------:R-:W0:Y:S01]  /*0250*/  LDCU.64 UR6, c[0x0][0x380] ;  /* 0x00007000ff0677ac */ /* 0x000e220008000a00 */
[----:B------:R-:W-:Y:S02]  /*0260*/  LOP3.LUT R24, R3, 0xfffffff0, RZ, 0xc0, !PT ;  /* 0xfffffff003187812 */ /* 0x000fe400078ec0ff */
[----:B------:R-:W-:Y:S02]  /*0270*/  CS2R R12, SRZ ;  /* 0x00000000000c7805 */ /* 0x000fe4000001ff00 */
[----:B0-----:R-:W-:-:S04]  /*0280*/  LEA R6, P1, R25, UR6, 0x3 ;  /* 0x0000000619067c11 */ /* 0x001fc8000f8218ff */
[----:B------:R-:W-:Y:S02]  /*0290*/  IADD3 R6, P2, PT, R6, 0x40, RZ ;  /* 0x0000004006067810 */ /* 0x000fe40007f5e0ff */
[----:B------:R-:W-:-:S05]  /*02a0*/  LEA.HI.X R7, R25, UR7, R4, 0x3, P1 ;  /* 0x0000000719077c11 */ /* 0x000fca00088f1c04 */
[----:B------:R-:W-:-:S07]  /*02b0*/  IMAD.X R7, RZ, RZ, R7, P2 ;  /* 0x000000ffff077224 */ /* 0x000fce00010e0607 */
.L_x_4:
[----:B------:R-:W2:Y:S04]  /*02c0*/  LDG.E.64 R10, desc[UR4][R6.64+-0x40] ;  /* 0xffffc004060a7981 */ /* 0x000ea8000c1e1b00 */
[----:B------:R-:W3:Y:S04]  /*02d0*/  LDG.E.64 R20, desc[UR4][R6.64+-0x38] ;  /* 0xffffc80406147981 */ /* 0x000ee8000c1e1b00 */
[----:B------:R-:W4:Y:S04]  /*02e0*/  LDG.E.64 R18, desc[UR4][R6.64+-0x30] ;  /* 0xffffd00406127981 */ /* 0x000f28000c1e1b00 */
[----:B------:R-:W5:Y:S04]  /*02f0*/  LDG.E.64 R8, desc[UR4][R6.64+-0x28] ;  /* 0xffffd80406087981 */ /* 0x000f68000c1e1b00 */
[----:B------:R-:W5:Y:S04]  /*0300*/  LDG.E.64 R16, desc[UR4][R6.64+-0x20] ;  /* 0xffffe00406107981 */ /* 0x000f68000c1e1b00 */
[----:B------:R-:W5:Y:S01]  /*0310*/  LDG.E.64 R14, desc[UR4][R6.64+-0x18] ;  /* 0xffffe804060e7981 */ /* 0x000f62000c1e1b00 */
[----:B--2---:R-:W-:-:S02]  /*0320*/  DADD R22, R10, R22 ;  /* 0x000000000a167229 */ /* 0x004fc40000000016 */
[----:B------:R-:W-:Y:S01]  /*0330*/  DFMA R10, R10, R10, R12 ;  /* 0x0000000a0a0a722b */ /* 0x000fe2000000000c */
[----:B------:R-:W2:Y:S05]  /*0340*/  LDG.E.64 R12, desc[UR4][R6.64+-0x10] ;  /* 0xfffff004060c7981 */ /* 0x000eaa000c1e1b00 */
[----:B---3--:R-:W-:Y:S02]  /*0350*/  DADD R22, R22, R20 ;  /* 0x0000000016167229 */ /* 0x008fe40000000014 */
[----:B------:R-:W-:Y:S02]  /*0360*/  DFMA R20, R20, R20, R10 ;  /* 0x000000141414722b */ /* 0x000fe4000000000a */
[----:B------:R-:W3:Y:S04]  /*0370*/  LDG.E.64 R10, desc[UR4][R6.64+-0x8] ;  /* 0xfffff804060a7981 */ /* 0x000ee8000c1e1b00 */
[----:B----4-:R-:W-:-:S02]  /*0380*/  DADD R22, R22, R18 ;  /* 0x0000000016167229 */ /* 0x010fc40000000012 */
[----:B------:R-:W-:Y:S02]  /*0390*/  DFMA R18, R18, R18, R20 ;  /* 0x000000121212722b */ /* 0x000fe40000000014 */
[----:B------:R-:W4:Y:S04]  /*03a0*/  LDG.E.64 R20, desc[UR4][R6.64] ;  /* 0x0000000406147981 */ /* 0x000f28000c1e1b00 */
[----:B-----5:R-:W-:Y:S02]  /*03b0*/  DADD R22, R22, R8 ;  /* 0x0000000016167229 */ /* 0x020fe40000000008 */
[----:B------:R-:W-:Y:S02]  /*03c0*/  DFMA R8, R8, R8, R18 ;  /* 0x000000080808722b */ /* 0x000fe40000000012 */
[----:B------:R-:W5:Y:S04]  /*03d0*/  LDG.E.64 R18, desc[UR4][R6.64+0x8] ;  /* 0x0000080406127981 */ /* 0x000f68000c1e1b00 */
[----:B------:R-:W-:-:S02]  /*03e0*/  DADD R22, R22, R16 ;  /* 0x0000000016167229 */ /* 0x000fc40000000010 */
[----:B------:R-:W-:Y:S02]  /*03f0*/  DFMA R16, R16, R16, R8 ;  /* 0x000000101010722b */ /* 0x000fe40000000008 */
[----:B------:R-:W5:Y:S04]  /*0400*/  LDG.E.64 R8, desc[UR4][R6.64+0x10] ;  /* 0x0000100406087981 */ /* 0x000f68000c1e1b00 */
[----:B------:R-:W-:Y:S02]  /*0410*/  DADD R22, R22, R14 ;  /* 0x0000000016167229 */ /* 0x000fe4000000000e */
[----:B------:R-:W-:Y:S02]  /*0420*/  DFMA R14, R14, R14, R16 ;  /* 0x0000000e0e0e722b */ /* 0x000fe40000000010 */
[----:B------:R-:W5:Y:S04]  /*0430*/  LDG.E.64 R16, desc[UR4][R6.64+0x18] ;  /* 0x0000180406107981 */ /* 0x000f68000c1e1b00 */
[----:B--2---:R-:W-:-:S02]  /*0440*/  DADD R22, R22, R12 ;  /* 0x0000000016167229 */ /* 0x004fc4000000000c */
[----:B------:R-:W-:Y:S02]  /*0450*/  DFMA R12, R12, R12, R14 ;  /* 0x0000000c0c0c722b */ /* 0x000fe4000000000e */
[----:B------:R-:W2:Y:S04]  /*0460*/  LDG.E.64 R14, desc[UR4][R6.64+0x20] ;  /* 0x00002004060e7981 */ /* 0x000ea8000c1e1b00 */
[----:B---3--:R-:W-:Y:S02]  /*0470*/  DADD R22, R22, R10 ;  /* 0x0000000016167229 */ /* 0x008fe4000000000a */
[----:B------:R-:W-:Y:S02]  /*0480*/  DFMA R10, R10, R10, R12 ;  /* 0x0000000a0a0a722b */ /* 0x000fe4000000000c */
[----:B------:R-:W3:Y:S04]  /*0490*/  LDG.E.64 R12, desc[UR4][R6.64+0x28] ;  /* 0x00002804060c7981 */ /* 0x000ee8000c1e1b00 */
[----:B----4-:R-:W-:-:S02]  /*04a0*/  DADD R22, R22, R20 ;  /* 0x0000000016167229 */ /* 0x010fc40000000014 */
[----:B------:R-:W-:Y:S02]  /*04b0*/  DFMA R20, R20, R20, R10 ;  /* 0x000000141414722b */ /* 0x000fe4000000000a */
[----:B------:R-:W4:Y:S04]  /*04c0*/  LDG.E.64 R10, desc[UR4][R6.64+0x30] ;  /* 0x00003004060a7981 */ /* 0x000f28000c1e1b00 */
[----:B-----5:R-:W-:Y:S02]  /*04d0*/  DADD R22, R22, R18 ;  /* 0x0000000016167229 */ /* 0x020fe40000000012 */
[----:B------:R-:W-:Y:S01]  /*04e0*/  DFMA R20, R18, R18, R20 ;  /* 0x000000121214722b */ /* 0x000fe20000000014 */
[----:B------:R0:W5:Y:S01]  /*04f0*/  LDG.E.64 R18, desc[UR4][R6.64+0x38] ;  /* 0x0000380406127981 */ /* 0x000162000c1e1b00 */
[----:B------:R-:W-:-:S02]  /*0500*/  IADD3 R24, P1, PT, R24, -0x10, RZ ;  /* 0xfffffff018187810 */ /* 0x000fc40007f3e0ff */
[----:B------:R-:W-:Y:S02]  /*0510*/  IADD3 R25, P2, PT, R25, 0x10, RZ ;  /* 0x0000001019197810 */ /* 0x000fe40007f5e0ff */
[----:B------:R-:W-:Y:S01]  /*0520*/  DADD R22, R22, R8 ;  /* 0x0000000016167229 */ /* 0x000fe20000000008 */
[----:B------:R-:W-:Y:S01]  /*0530*/  IADD3.X R2, PT, PT, R2, -0x1, RZ, P1, !PT ;  /* 0xffffffff02027810 */ /* 0x000fe20000ffe4ff */
[----:B------:R-:W-:Y:S01]  /*0540*/  DFMA R20, R8, R8, R20 ;  /* 0x000000080814722b */ /* 0x000fe20000000014 */
[----:B------:R-:W-:Y:S01]  /*0550*/  ISETP.NE.U32.AND P1, PT, R24, RZ, PT ;  /* 0x000000ff1800720c */ /* 0x000fe20003f25070 */
[----:B------:R-:W-:Y:S01]  /*0560*/  IMAD.X R4, RZ, RZ, R4, P2 ;  /* 0x000000ffff047224 */ /* 0x000fe200010e0604 */
[----:B0-----:R-:W-:-:S03]  /*0570*/  IADD3 R6, P3, PT, R6, 0x80, RZ ;  /* 0x0000008006067810 */ /* 0x001fc60007f7e0ff */
[----:B------:R-:W-:Y:S01]  /*0580*/  DADD R22, R22, R16 ;  /* 0x0000000016167229 */ /* 0x000fe20000000010 */
[----:B------:R-:W-:Y:S01]  /*0590*/  ISETP.NE.AND.EX P1, PT, R2, RZ, PT, P1 ;  /* 0x000000ff0200720c */ /* 0x000fe20003f25310 */
[----:B------:R-:W-:Y:S01]  /*05a0*/  DFMA R20, R16, R16, R20 ;  /* 0x000000101014722b */ /* 0x000fe20000000014 */
[----:B------:R-:W-:-:S05]  /*05b0*/  IMAD.X R7, RZ, RZ, R7, P3 ;  /* 0x000000ffff077224 */ /* 0x000fca00018e0607 */
[----:B--2---:R-:W-:Y:S02]  /*05c0*/  DADD R22, R22, R14 ;  /* 0x0000000016167229 */ /* 0x004fe4000000000e */
[----:B------:R-:W-:-:S06]  /*05d0*/  DFMA R20, R14, R14, R20 ;  /* 0x0000000e0e14722b */ /* 0x000fcc0000000014 */
[----:B---3--:R-:W-:Y:S02]  /*05e0*/  DADD R22, R22, R12 ;  /* 0x0000000016167229 */ /* 0x008fe4000000000c */
[----:B------:R-:W-:-:S06]  /*05f0*/  DFMA R20, R12, R12, R20 ;  /* 0x0000000c0c14722b */ /* 0x000fcc0000000014 */
[----:B----4-:R-:W-:Y:S02]  /*0600*/  DADD R22, R22, R10 ;  /* 0x0000000016167229 */ /* 0x010fe4000000000a */
[----:B------:R-:W-:-:S06]  /*0610*/  DFMA R20, R10, R10, R20 ;  /* 0x0000000a0a14722b */ /* 0x000fcc0000000014 */
[----:B-----5:R-:W-:Y:S02]  /*0620*/  DADD R22, R22, R18 ;  /* 0x0000000016167229 */ /* 0x020fe40000000012 */
[----:B------:R-:W-:Y:S01]  /*0630*/  DFMA R12, R18, R18, R20 ;  /* 0x00000012120c722b */ /* 0x000fe20000000014 */
[----:B------:R-:W-:Y:S10]  /*0640*/  @P1 BRA `(.L_x_4) ;  /* 0xfffffffc001c1947 */ /* 0x000ff4000383ffff */
.L_x_3:
[----:B------:R-:W-:Y:S05]  /*0650*/  BSYNC.RECONVERGENT B1 ;  /* 0x0000000000017941 */ /* 0x000fea0003800200 */
.L_x_2:
[----:B------:R-:W-:Y:S05]  /*0660*/  @!P0 BRA `(.L_x_1) ;  /* 0x0000000400388947 */ /* 0x000fea0003800000 */
[----:B------:R-:W-:Y:S01]  /*0670*/  ISETP.GE.U32.AND P0, PT, R5, 0x8, PT ;  /* 0x000000080500780c */ /* 0x000fe20003f06070 */
[----:B------:R-:W-:Y:S01]  /*0680*/  BSSY.RECONVERGENT B1, `(.L_x_5) ;  /* 0x0000023000017945 */ /* 0x000fe20003800200 */
[----:B------:R-:W-:Y:S02]  /*0690*/  LOP3.LUT R2, R3, 0x7, RZ, 0xc0, !PT ;  /* 0x0000000703027812 */ /* 0x000fe400078ec0ff */
[----:B------:R-:W-:Y:S02]  /*06a0*/  ISETP.GE.U32.AND.EX P0, PT, RZ, RZ, PT, P0 ;  /* 0x000000ffff00720c */ /* 0x000fe40003f06100 */
[----:B------:R-:W-:-:S04]  /*06b0*/  ISETP.NE.U32.AND P1, PT, R2, RZ, PT ;  /* 0x000000ff0200720c */ /* 0x000fc80003f25070 */
[----:B------:R-:W-:-:S07]  /*06c0*/  ISETP.NE.AND.EX P1, PT, RZ, RZ, PT, P1 ;  /* 0x000000ffff00720c */ /* 0x000fce0003f25310 */
[----:B------:R-:W-:Y:S06]  /*06d0*/  @!P0 BRA `(.L_x_6) ;  /* 0x0000000000748947 */ /* 0x000fec0003800000 */
[----:B------:R-:W0:Y:S02]  /*06e0*/  LDCU.64 UR6, c[0x0][0x380] ;  /* 0x00007000ff0677ac */ /* 0x000e240008000a00 */
[----:B0-----:R-:W-:-:S04]  /*06f0*/  LEA R28, P0, R25, UR6, 0x3 ;  /* 0x00000006191c7c11 */ /* 0x001fc8000f8018ff */
[----:B------:R-:W-:-:S05]  /*0700*/  LEA.HI.X R29, R25, UR7, R4, 0x3, P0 ;  /* 0x00000007191d7c11 */ /* 0x000fca00080f1c04 */
[----:B------:R-:W2:Y:S04]  /*0710*/  LDG.E.64 R26, desc[UR4][R28.64] ;  /* 0x000000041c1a7981 */ /* 0x000ea8000c1e1b00 */
[----:B------:R-:W3:Y:S04]  /*0720*/  LDG.E.64 R20, desc[UR4][R28.64+0x8] ;  /* 0x000008041c147981 */ /* 0x000ee8000c1e1b00 */
[----:B------:R-:W4:Y:S04]  /*0730*/  LDG.E.64 R18, desc[UR4][R28.64+0x10] ;  /* 0x000010041c127981 */ /* 0x000f28000c1e1b00 */
[----:B------:R-:W5:Y:S04]  /*0740*/  LDG.E.64 R16, desc[UR4][R28.64+0x18] ;  /* 0x000018041c107981 */ /* 0x000f68000c1e1b00 */
[----:B------:R-:W5:Y:S04]  /*0750*/  LDG.E.64 R14, desc[UR4][R28.64+0x20] ;  /* 0x000020041c0e7981 */ /* 0x000f68000c1e1b00 */
[----:B------:R-:W5:Y:S04]  /*0760*/  LDG.E.64 R10, desc[UR4][R28.64+0x28] ;  /* 0x000028041c0a7981 */ /* 0x000f68000c1e1b00 */
[----:B------:R-:W5:Y:S04]  /*0770*/  LDG.E.64 R8, desc[UR4][R28.64+0x30] ;  /* 0x000030041c087981 */ /* 0x000f68000c1e1b00 */
[----:B------:R-:W5:Y:S01]  /*0780*/  LDG.E.64 R6, desc[UR4][R28.64+0x38] ;  /* 0x000038041c067981 */ /* 0x000f62000c1e1b00 */
[----:B------:R-:W-:-:S05]  /*0790*/  IADD3 R25, P0, PT, R25, 0x8, RZ ;  /* 0x0000000819197810 */ /* 0x000fca0007f1e0ff */
[----:B------:R-:W-:Y:S01]  /*07a0*/  IMAD.X R4, RZ, RZ, R4, P0 ;  /* 0x000000ffff047224 */ /* 0x000fe200000e0604 */
[----:B--2---:R-:W-:Y:S02]  /*07b0*/  DADD R22, R22, R26 ;  /* 0x0000000016167229 */ /* 0x004fe4000000001a */
[----:B------:R-:W-:-:S06]  /*07c0*/  DFMA R12, R26, R26, R12 ;  /* 0x0000001a1a0c722b */ /* 0x000fcc000000000c */
[----:B---3--:R-:W-:Y:S02]  /*07d0*/  DADD R22, R22, R20 ;  /* 0x0000000016167229 */ /* 0x008fe40000000014 */
[----:B------:R-:W-:-:S06]  /*07e0*/  DFMA R12, R20, R20, R12 ;  /* 0x00000014140c722b */ /* 0x000fcc000000000c */
[----:B----4-:R-:W-:Y:S02]  /*07f0*/  DADD R22, R22, R18 ;  /* 0x0000000016167229 */ /* 0x010fe40000000012 */
[----:B------:R-:W-:-:S06]  /*0800*/  DFMA R12, R18, R18, R12 ;  /* 0x00000012120c722b */ /* 0x000fcc000000000c */
[----:B-----5:R-:W-:Y:S02]  /*0810*/  DADD R22, R22, R16 ;  /* 0x0000000016167229 */ /* 0x020fe40000000010 */
[----:B------:R-:W-:-:S06]  /*0820*/  DFMA R12, R16, R16, R12 ;  /* 0x00000010100c722b */ /* 0x000fcc000000000c */
[----:B------:R-:W-:Y:S02]  /*0830*/  DADD R22, R22, R14 ;  /* 0x0000000016167229 */ /* 0x000fe4000000000e */
[----:B------:R-:W-:-:S06]  /*0840*/  DFMA R12, R14, R14, R12 ;  /* 0x0000000e0e0c722b */ /* 0x000fcc000000000c */
[----:B------:R-:W-:Y:S02]  /*0850*/  DADD R22, R22, R10 ;  /* 0x0000000016167229 */ /* 0x000fe4000000000a */
[----:B------:R-:W-:-:S06]  /*0860*/  DFMA R12, R10, R10, R12 ;  /* 0x0000000a0a0c722b */ /* 0x000fcc000000000c */
[----:B------:R-:W-:Y:S02]  /*0870*/  DADD R22, R22, R8 ;  /* 0x0000000016167229 */ /* 0x000fe40000000008 */
[----:B------:R-:W-:-:S06]  /*0880*/  DFMA R12, R8, R8, R12 ;  /* 0x00000008080c722b */ /* 0x000fcc000000000c */
[----:B------:R-:W-:Y:S02]  /*0890*/  DADD R22, R22, R6 ;  /* 0x0000000016167229 */ /* 0x000fe40000000006 */
[----:B------:R-:W-:-:S11]  /*08a0*/  DFMA R12, R6, R6, R12 ;  /* 0x00000006060c722b */ /* 0x000fd6000000000c */
.L_x_6:
[----:B------:R-:W-:Y:S05]  /*08b0*/  BSYNC.RECONVERGENT B1 ;  /* 0x0000000000017941 */ /* 0x000fea0003800200 */
.L_x_5:
[----:B------:R-:W-:Y:S05]  /*08c0*/  @!P1 BRA `(.L_x_1) ;  /* 0x0000000000a09947 */ /* 0x000fea0003800000 */
[----:B------:R-:W-:-:S04]  /*08d0*/  ISETP.GE.U32.AND P0, PT, R2, 0x4, PT ;  /* 0x000000040200780c */ /* 0x000fc80003f06070 */
[----:B------:R-:W-:-:S13]  /*08e0*/  ISETP.GE.U32.AND.EX P0, PT, RZ, RZ, PT, P0 ;  /* 0x000000ffff00720c */ /* 0x000fda0003f06100 */
[----:B------:R-:W0:Y:S02]  /*08f0*/  @P0 LDC.64 R10, c[0x0][0x380] ;  /* 0x0000e000ff0a0b82 */ /* 0x000e240000000a00 */
[----:B0-----:R-:W-:-:S04]  /*0900*/  @P0 LEA R10, P1, R25, R10, 0x3 ;  /* 0x0000000a190a0211 */ /* 0x001fc800078218ff */
[----:B------:R-:W-:-:S05]  /*0910*/  @P0 LEA.HI.X R11, R25, R11, R4, 0x3, P1 ;  /* 0x0000000b190b0211 */ /* 0x000fca00008f1c04 */
[----:B------:R-:W2:Y:S04]  /*0920*/  @P0 LDG.E.64 R14, desc[UR4][R10.64] ;  /* 0x000000040a0e0981 */ /* 0x000ea8000c1e1b00 */
[----:B------:R-:W3:Y:S04]  /*0930*/  @P0 LDG.E.64 R18, desc[UR4][R10.64+0x8] ;  /* 0x000008040a120981 */ /* 0x000ee8000c1e1b00 */
[----:B------:R-:W4:Y:S04]  /*0940*/  @P0 LDG.E.64 R6, desc[UR4][R10.64+0x10] ;  /* 0x000010040a060981 */ /* 0x000f28000c1e1b00 */
[----:B------:R-:W5:Y:S01]  /*0950*/  @P0 LDG.E.64 R8, desc[UR4][R10.64+0x18] ;  /* 0x000018040a080981 */ /* 0x000f62000c1e1b00 */
[----:B------:R-:W-:-:S02]  /*0960*/  LOP3.LUT R3, R3, 0x3, RZ, 0xc0, !PT ;  /* 0x0000000303037812 */ /* 0x000fc400078ec0ff */
[----:B------:R-:W-:Y:S02]  /*0970*/  @P0 IADD3 R25, P2, PT, R25, 0x4, RZ ;  /* 0x0000000419190810 */ /* 0x000fe40007f5e0ff */
[----:B------:R-:W-:-:S03]  /*0980*/  ISETP.NE.U32.AND P1, PT, R3, RZ, PT ;  /* 0x000000ff0300720c */ /* 0x000fc60003f25070 */
[----:B------:R-:W-:Y:S01]  /*0990*/  @P0 IMAD.X R4, RZ, RZ, R4, P2 ;  /* 0x000000ffff040224 */ /* 0x000fe200010e0604 */
[----:B------:R-:W-:Y:S01]  /*09a0*/  ISETP.NE.AND.EX P1, PT, RZ, RZ, PT, P1 ;  /* 0x000000ffff00720c */ /* 0x000fe20003f25310 */
[----:B--2---:R-:W-:Y:S02]  /*09b0*/  @P0 DADD R16, R22, R14 ;  /* 0x0000000016100229 */ /* 0x004fe4000000000e */
[----:B------:R-:W-:-:S06]  /*09c0*/  @P0 DFMA R14, R14, R14, R12 ;  /* 0x0000000e0e0e022b */ /* 0x000fcc000000000c */
[----:B---3--:R-:W-:Y:S02]  /*09d0*/  @P0 DADD R16, R16, R18 ;  /* 0x0000000010100229 */ /* 0x008fe40000000012 */
[----:B------:R-:W-:-:S06]  /*09e0*/  @P0 DFMA R14, R18, R18, R14 ;  /* 0x00000012120e022b */ /* 0x000fcc000000000e */
[----:B----4-:R-:W-:Y:S02]  /*09f0*/  @P0 DADD R16, R16, R6 ;  /* 0x0000000010100229 */ /* 0x010fe40000000006 */
[----:B------:R-:W-:-:S06]  /*0a00*/  @P0 DFMA R14, R6, R6, R14 ;  /* 0x00000006060e022b */ /* 0x000fcc000000000e */
[----:B-----5:R-:W-:Y:S02]  /*0a10*/  @P0 DADD R22, R16, R8 ;  /* 0x0000000010160229 */ /* 0x020fe40000000008 */
[----:B------:R-:W-:Y:S01]  /*0a20*/  @P0 DFMA R12, R8, R8, R14 ;  /* 0x00000008080c022b */ /* 0x000fe2000000000e */
[----:B------:R-:W-:Y:S10]  /*0a30*/  @!P1 BRA `(.L_x_1) ;  /* 0x0000000000449947 */ /* 0x000ff40003800000 */
[----:B------:R-:W0:Y:S01]  /*0a40*/  LDCU.64 UR6, c[0x0][0x380] ;  /* 0x00007000ff0677ac */ /* 0x000e220008000a00 */
[----:B------:R-:W-:-:S05]  /*0a50*/  IADD3 R5, P1, PT, RZ, -R3, RZ ;  /* 0x80000003ff057210 */ /* 0x000fca0007f3e0ff */
[----:B------:R-:W-:Y:S01]  /*0a60*/  IMAD.X R6, RZ, RZ, -0x1, P1 ;  /* 0xffffffffff067424 */ /* 0x000fe200008e06ff */
[----:B0-----:R-:W-:-:S04]  /*0a70*/  LEA R7, P0, R25, UR6, 0x3 ;  /* 0x0000000619077c11 */ /* 0x001fc8000f8018ff */
[----:B------:R-:W-:-:S09]  /*0a80*/  LEA.HI.X R4, R25, UR7, R4, 0x3, P0 ;  /* 0x0000000719047c11 */ /* 0x000fd200080f1c04 */
.L_x_7:
[----:B------:R-:W-:Y:S02]  /*0a90*/  IMAD.MOV.U32 R2, RZ, RZ, R7 ;  /* 0x000000ffff027224 */ /* 0x000fe400078e0007 */
[----:B------:R-:W-:-:S06]  /*0aa0*/  IMAD.MOV.U32 R3, RZ, RZ, R4 ;  /* 0x000000ffff037224 */ /* 0x000fcc00078e0004 */
[----:B------:R-:W2:Y:S01]  /*0ab0*/  LDG.E.64 R2, desc[UR4][R2.64] ;  /* 0x0000000402027981 */ /* 0x000ea2000c1e1b00 */
[----:B------:R-:W-:Y:S02]  /*0ac0*/  IADD3 R5, P0, PT, R5, 0x1, RZ ;  /* 0x0000000105057810 */ /* 0x000fe40007f1e0ff */
[----:B------:R-:W-:-:S03]  /*0ad0*/  IADD3 R7, P1, PT, R7, 0x8, RZ ;  /* 0x0000000807077810 */ /* 0x000fc60007f3e0ff */
[----:B------:R-:W-:Y:S01]  /*0ae0*/  IMAD.X R6, RZ, RZ, R6, P0 ;  /* 0x000000ffff067224 */ /* 0x000fe200000e0606 */
[----:B------:R-:W-:Y:S01]  /*0af0*/  ISETP.NE.U32.AND P0, PT, R5, RZ, PT ;  /* 0x000000ff0500720c */ /* 0x000fe20003f05070 */
[----:B------:R-:W-:-:S03]  /*0b00*/  IMAD.X R4, RZ, RZ, R4, P1 ;  /* 0x000000ffff047224 */ /* 0x000fc600008e0604 */
[----:B------:R-:W-:Y:S01]  /*0b10*/  ISETP.NE.AND.EX P0, PT, R6, RZ, PT, P0 ;  /* 0x000000ff0600720c */ /* 0x000fe20003f05300 */
[C---:B--2---:R-:W-:Y:S02]  /*0b20*/  DADD R22, R2.reuse, R22 ;  /* 0x0000000002167229 */ /* 0x044fe40000000016 */
[----:B------:R-:W-:-:S10]  /*0b30*/  DFMA R12, R2, R2, R12 ;  /* 0x00000002020c722b */ /* 0x000fd4000000000c */
[----:B------:R-:W-:Y:S05]  /*0b40*/  @P0 BRA `(.L_x_7) ;  /* 0xfffffffc00d00947 */ /* 0x000fea000383ffff */
.L_x_1:
[----:B------:R-:W-:Y:S05]  /*0b50*/  BSYNC.RECONVERGENT B0 ;  /* 0x0000000000007941 */ /* 0x000fea0003800200 */
.L_x_0:
[----:B------:R-:W0:Y:S01]  /*0b60*/  LDCU.64 UR6, c[0x0][0x388] ;  /* 0x00007100ff0677ac */ /* 0x000e220008000a00 */
[----:B------:R-:W-:Y:S01]  /*0b70*/  IMAD.SHL.U32 R4, R0, 0x8, RZ ;  /* 0x0000000800047824 */ /* 0x000fe200078e00ff */
[----:B------:R-:W-:Y:S01]  /*0b80*/  SHF.R.U32.HI R0, RZ, 0x1d, R0 ;  /* 0x0000001dff007819 */ /* 0x000fe20000011600 */
[----:B------:R-:W1:Y:S03]  /*0b90*/  LDCU.64 UR8, c[0x0][0x390] ;  /* 0x00007200ff0877ac */ /* 0x000e660008000a00 */
[C---:B0-----:R-:W-:Y:S02]  /*0ba0*/  IADD3 R2, P0, PT, R4.reuse, UR6, RZ ;  /* 0x0000000604027c10 */ /* 0x041fe4000ff1e0ff */
[----:B-1----:R-:W-:Y:S02]  /*0bb0*/  IADD3 R4, P1, PT, R4, UR8, RZ ;  /* 0x0000000804047c10 */ /* 0x002fe4000ff3e0ff */
[----:B------:R-:W-:-:S02]  /*0bc0*/  IADD3.X R3, PT, PT, R0, UR7, RZ, P0, !PT ;  /* 0x0000000700037c10 */ /* 0x000fc400087fe4ff */
[----:B------:R-:W-:-:S03]  /*0bd0*/  IADD3.X R5, PT, PT, R0, UR9, RZ, P1, !PT ;  /* 0x0000000900057c10 */ /* 0x000fc60008ffe4ff */
[----:B------:R-:W-:Y:S04]  /*0be0*/  STG.E.64 desc[UR4][R2.64], R22 ;  /* 0x0000001602007986 */ /* 0x000fe8000c101b04 */
[----:B------:R-:W-:Y:S01]  /*0bf0*/  STG.E.64 desc[UR4][R4.64], R12 ;  /* 0x0000000c04007986 */ /* 0x000fe2000c101b04 */
[----:B------:R-:W-:Y:S05]  /*0c00*/  EXIT ;  /* 0x000000000000794d */ /* 0x000fea0003800000 */
.L_x_8:
[----:B------:R-:W-:-:S00]  /*0c10*/  BRA `(.L_x_8) ;  /* 0xfffffffc00fc7947 */ /* 0x000fc0000383ffff */
[----:B------:R-:W-:-:S00]  /*0c20*/  NOP ;  /* 0x0000000000007918 */ /* 0x000fc00000000000 */
        /* <DEDUP_REMOVED lines=13> */
.L_x_9:


//--------------------- .nv.shared.reserved.0     --------------------------
	.section	.nv.shared.reserved.0,"aw",@nobits
	.weak		__nv_reservedSMEM_offset_0_alias
	.size		__nv_reservedSMEM_offset_0_alias, 0, 64
	.other		__nv_reservedSMEM_offset_0_alias,@"STO_CUDA_RESERVED_SHARED STV_DEFAULT"
__nv_reservedSMEM_offset_0_alias:
	.zero		0
	.zero		64


//--------------------- .nv.constant0._Z21PartialVarianceGPUAuxPdS_S_mm --------------------------
	.section	.nv.constant0._Z21PartialVarianceGPUAuxPdS_S_mm,"a",@progbits
	.sectionflags	@""
	.align	4
.nv.constant0._Z21PartialVarianceGPUAuxPdS_S_mm:
	.zero		936


//--------------------- SYMBOLS --------------------------

	.type		.nv.reservedSmem.offset0,@object
	.size		.nv.reservedSmem.offset0,0x4
